//
// Generated by NVIDIA NVVM Compiler
//
// Compiler Build ID: CL-36424714
// Cuda compilation tools, release 13.0, V13.0.88
// Based on NVVM 20.0.0
//

.version 9.0
.target sm_100
.address_size 64

	// .globl	_Z7bicubicPhS_
.const .align 4 .u32 Height;
.const .align 4 .u32 Width;
.extern .shared .align 16 .b8 suma[];

.visible .entry _Z7bicubicPhS_(
	.param .u64 .ptr .align 1 _Z7bicubicPhS__param_0,
	.param .u64 .ptr .align 1 _Z7bicubicPhS__param_1
)
{
	.reg .pred 	%p<12>;
	.reg .b16 	%rs<2>;
	.reg .b32 	%r<91>;
	.reg .b64 	%rd<17>;

	ld.param.u64 	%rd3, [_Z7bicubicPhS__param_0];
	ld.param.u64 	%rd4, [_Z7bicubicPhS__param_1];
	cvta.to.global.u64 	%rd1, %rd3;
	cvta.to.global.u64 	%rd2, %rd4;
	mov.u32 	%r11, %ctaid.x;
	mov.u32 	%r12, %ntid.x;
	mov.u32 	%r1, %tid.x;
	mad.lo.s32 	%r2, %r11, %r12, %r1;
	mov.u32 	%r13, %ctaid.y;
	mov.u32 	%r3, %ntid.y;
	mov.u32 	%r4, %tid.y;
	mad.lo.s32 	%r14, %r13, %r3, %r4;
	ld.const.u32 	%r6, [Height];
	setp.ge.s32 	%p1, %r2, %r6;
	ld.const.u32 	%r15, [Width];
	setp.ge.s32 	%p2, %r14, %r15;
	or.pred  	%p3, %p1, %p2;
	@%p3 bra 	$L__BB0_5;
	mov.u32 	%r16, %ctaid.z;
	mul.lo.s32 	%r8, %r6, %r16;
	add.s32 	%r17, %r8, %r2;
	mad.lo.s32 	%r9, %r17, %r15, %r14;
	setp.ne.s32 	%p4, %r2, 0;
	setp.ne.s32 	%p5, %r14, 0;
	and.pred  	%p6, %p4, %p5;
	add.s32 	%r18, %r6, -1;
	setp.ne.s32 	%p7, %r2, %r18;
	and.pred  	%p8, %p6, %p7;
	add.s32 	%r19, %r15, -1;
	setp.ne.s32 	%p9, %r14, %r19;
	and.pred  	%p10, %p8, %p9;
	@%p10 bra 	$L__BB0_3;
	mul.lo.s32 	%r76, %r8, %r15;
	shr.s32 	%r77, %r76, 31;
	shr.u32 	%r78, %r77, 30;
	add.s32 	%r79, %r76, %r78;
	shr.s32 	%r80, %r79, 2;
	shr.u32 	%r81, %r2, 31;
	add.s32 	%r82, %r2, %r81;
	shr.s32 	%r83, %r82, 1;
	mul.lo.s32 	%r84, %r15, %r83;
	shr.u32 	%r85, %r84, 31;
	add.s32 	%r86, %r84, %r85;
	shr.s32 	%r87, %r86, 1;
	shr.u32 	%r88, %r14, 1;
	add.s32 	%r89, %r87, %r88;
	add.s32 	%r90, %r89, %r80;
	cvt.s64.s32 	%rd13, %r90;
	add.s64 	%rd14, %rd2, %rd13;
	ld.global.u8 	%rs1, [%rd14];
	cvt.s64.s32 	%rd15, %r9;
	add.s64 	%rd16, %rd1, %rd15;
	st.global.u8 	[%rd16], %rs1;
	bra.uni 	$L__BB0_5;
$L__BB0_3:
	mad.lo.s32 	%r20, %r1, %r3, %r4;
	mul.lo.s32 	%r21, %r8, %r15;
	shr.s32 	%r22, %r21, 31;
	shr.u32 	%r23, %r22, 30;
	add.s32 	%r24, %r21, %r23;
	shr.s32 	%r25, %r24, 2;
	add.s32 	%r26, %r2, -1;
	shr.u32 	%r27, %r26, 31;
	add.s32 	%r28, %r26, %r27;
	shr.s32 	%r29, %r28, 1;
	mul.lo.s32 	%r30, %r15, %r29;
	shr.u32 	%r31, %r30, 31;
	add.s32 	%r32, %r30, %r31;
	shr.s32 	%r33, %r32, 1;
	mov.u32 	%r34, %tid.z;
	add.s32 	%r35, %r34, %r14;
	add.s32 	%r36, %r35, -1;
	shr.u32 	%r37, %r36, 1;
	add.s32 	%r38, %r33, %r37;
	add.s32 	%r39, %r38, %r25;
	cvt.u64.u32 	%rd5, %r39;
	add.s64 	%rd6, %rd2, %rd5;
	ld.global.u8 	%r40, [%rd6];
	shr.u32 	%r41, %r2, 31;
	add.s32 	%r42, %r2, %r41;
	shr.s32 	%r43, %r42, 1;
	mul.lo.s32 	%r44, %r15, %r43;
	shr.u32 	%r45, %r44, 31;
	add.s32 	%r46, %r44, %r45;
	shr.s32 	%r47, %r46, 1;
	add.s32 	%r48, %r47, %r37;
	add.s32 	%r49, %r48, %r25;
	cvt.u64.u32 	%rd7, %r49;
	add.s64 	%rd8, %rd2, %rd7;
	ld.global.u8 	%r50, [%rd8];
	add.s32 	%r51, %r50, %r40;
	add.s32 	%r52, %r2, 1;
	shr.u32 	%r53, %r52, 31;
	add.s32 	%r54, %r52, %r53;
	shr.s32 	%r55, %r54, 1;
	mul.lo.s32 	%r56, %r15, %r55;
	shr.u32 	%r57, %r56, 31;
	add.s32 	%r58, %r56, %r57;
	shr.s32 	%r59, %r58, 1;
	add.s32 	%r60, %r59, %r37;
	add.s32 	%r61, %r60, %r25;
	cvt.u64.u32 	%rd9, %r61;
	add.s64 	%rd10, %rd2, %rd9;
	ld.global.u8 	%r62, [%rd10];
	add.s32 	%r63, %r51, %r62;
	mov.u32 	%r64, suma;
	mad.lo.s32 	%r10, %r20, 12, %r64;
	shl.b32 	%r65, %r34, 2;
	add.s32 	%r66, %r10, %r65;
	st.shared.u32 	[%r66], %r63;
	bar.sync 	0;
	setp.ne.s32 	%p11, %r34, 0;
	@%p11 bra 	$L__BB0_5;
	ld.shared.u32 	%r67, [%r10];
	ld.shared.u32 	%r68, [%r10+4];
	add.s32 	%r69, %r68, %r67;
	ld.shared.u32 	%r70, [%r10+8];
	add.s32 	%r71, %r70, %r69;
	mul.hi.s32 	%r72, %r71, 954437177;
	shr.u32 	%r73, %r72, 31;
	shr.u32 	%r74, %r72, 1;
	add.s32 	%r75, %r74, %r73;
	cvt.s64.s32 	%rd11, %r9;
	add.s64 	%rd12, %rd1, %rd11;
	st.global.u8 	[%rd12], %r75;
$L__BB0_5:
	ret;

}


// ===== COMPILED SASS (sm_100) =====

	.target	sm_100

	.elftype	@"ET_EXEC"


//--------------------- .note.nv.tkinfo           --------------------------
	.section	.note.nv.tkinfo,"",@"SHT_NOTE"
	.sectionflags	@"SHF_NOTE_NV_TKINFO"
	.tkinfo
        /*0018*/ 	.word	0x00000002
        /*0030*/ 	.string	""
        /*0030*/ 	.string	"ptxas"
        /*0030*/ 	.string	"Cuda compilation tools, release 13.0, V13.0.88"
        /*0030*/ 	.string	"Build cuda_13.0.r13.0/compiler.36424714_0"
        /*0030*/ 	.string	"-arch sm_100 -m 64 "



//--------------------- .note.nv.cuinfo           --------------------------
	.section	.note.nv.cuinfo,"",@"SHT_NOTE"
	.sectionflags	@"SHF_NOTE_NV_CUINFO"
        /*0018*/ 	.short	0x0002
        /*001a*/ 	.short	0x0064
        /*001c*/ 	.short	0x0082
	.zero		2


//--------------------- .nv.info                  --------------------------
	.section	.nv.info,"",@"SHT_CUDA_INFO"
	.align	4


	//----- nvinfo : EIATTR_REGCOUNT
	.align		4
        /*0000*/ 	.byte	0x04, 0x2f
        /*0002*/ 	.short	(.L_3 - .L_2)
	.align		4
.L_2:
        /*0004*/ 	.word	index@(_Z7bicubicPhS_)
        /*0008*/ 	.word	0x00000010


	//----- nvinfo : EIATTR_FRAME_SIZE
	.align		4
.L_3:
        /*000c*/ 	.byte	0x04, 0x11
        /*000e*/ 	.short	(.L_5 - .L_4)
	.align		4
.L_4:
        /*0010*/ 	.word	index@(_Z7bicubicPhS_)
        /*0014*/ 	.word	0x00000000


	//----- nvinfo : EIATTR_MIN_STACK_SIZE
	.align		4
.L_5:
        /*0018*/ 	.byte	0x04, 0x12
        /*001a*/ 	.short	(.L_7 - .L_6)
	.align		4
.L_6:
        /*001c*/ 	.word	index@(_Z7bicubicPhS_)
        /*0020*/ 	.word	0x00000000
.L_7:


//--------------------- .nv.compat                --------------------------
	.section	.nv.compat,"",@"SHT_CUDA_COMPAT_INFO"
	.align	4
        /*0000*/ 	.byte	0x02, 0x09, 0x00, 0x00, 0x02, 0x02, 0x01, 0x00, 0x02, 0x05, 0x05, 0x00, 0x03, 0x07, 0x01, 0x01
        /*0010*/ 	.byte	0x02, 0x03, 0x00, 0x00, 0x02, 0x06, 0x01, 0x00, 0x04, 0x0b, 0x08, 0x00, 0x09, 0x00, 0x00, 0x00
        /*0020*/ 	.byte	0x00, 0x00, 0x00, 0x00


//--------------------- .nv.info._Z7bicubicPhS_   --------------------------
	.section	.nv.info._Z7bicubicPhS_,"",@"SHT_CUDA_INFO"
	.sectionflags	@""
	.align	4


	//----- nvinfo : EIATTR_CUDA_API_VERSION
	.align		4
        /*0000*/ 	.byte	0x04, 0x37
        /*0002*/ 	.short	(.L_9 - .L_8)
.L_8:
        /*0004*/ 	.word	0x00000082


	//----- nvinfo : EIATTR_KPARAM_INFO
	.align		4
.L_9:
        /*0008*/ 	.byte	0x04, 0x17
        /*000a*/ 	.short	(.L_11 - .L_10)
.L_10:
        /*000c*/ 	.word	0x00000000
        /*0010*/ 	.short	0x0001
        /*0012*/ 	.short	0x0008
        /*0014*/ 	.byte	0x00, 0xf5, 0x21, 0x00


	//----- nvinfo : EIATTR_KPARAM_INFO
	.align		4
.L_11:
        /*0018*/ 	.byte	0x04, 0x17
        /*001a*/ 	.short	(.L_13 - .L_12)
.L_12:
        /*001c*/ 	.word	0x00000000
        /*0020*/ 	.short	0x0000
        /*0022*/ 	.short	0x0000
        /*0024*/ 	.byte	0x00, 0xf5, 0x21, 0x00


	//----- nvinfo : EIATTR_SPARSE_MMA_MASK
	.align		4
.L_13:
        /*0028*/ 	.byte	0x03, 0x50
        /*002a*/ 	.short	0x0000


	//----- nvinfo : EIATTR_MAXREG_COUNT
	.align		4
        /*002c*/ 	.byte	0x03, 0x1b
        /*002e*/ 	.short	0x00ff


	//----- nvinfo : EIATTR_NUM_BARRIERS
	.align		4
        /*0030*/ 	.byte	0x02, 0x4c
        /*0032*/ 	.byte	0x01
	.zero		1


	//----- nvinfo : EIATTR_MERCURY_ISA_VERSION
	.align		4
        /*0034*/ 	.byte	0x03, 0x5f
        /*0036*/ 	.short	0x0101


	//----- nvinfo : EIATTR_VRC_CTA_INIT_COUNT
	.align		4
        /*0038*/ 	.byte	0x02, 0x4a
	.zero		1
	.zero		1


	//----- nvinfo : EIATTR_EXIT_INSTR_OFFSETS
	.align		4
        /*003c*/ 	.byte	0x04, 0x1c
        /*003e*/ 	.short	(.L_15 - .L_14)


	//   ....[0]....
.L_14:
        /*0040*/ 	.word	0x000000c0


	//   ....[1]....
        /*0044*/ 	.word	0x000002a0


	//   ....[2]....
        /*0048*/ 	.word	0x000005a0


	//   ....[3]....
        /*004c*/ 	.word	0x00000660


	//----- nvinfo : EIATTR_CRS_STACK_SIZE
	.align		4
.L_15:
        /*0050*/ 	.byte	0x04, 0x1e
        /*0052*/ 	.short	(.L_17 - .L_16)
.L_16:
        /*0054*/ 	.word	0x00000000


	//----- nvinfo : EIATTR_CBANK_PARAM_SIZE
	.align		4
.L_17:
        /*0058*/ 	.byte	0x03, 0x19
        /*005a*/ 	.short	0x0010


	//----- nvinfo : EIATTR_PARAM_CBANK
	.align		4
        /*005c*/ 	.byte	0x04, 0x0a
        /*005e*/ 	.short	(.L_19 - .L_18)
	.align		4
.L_18:
        /*0060*/ 	.word	index@(.nv.constant0._Z7bicubicPhS_)
        /*0064*/ 	.short	0x0380
        /*0066*/ 	.short	0x0010


	//----- nvinfo : EIATTR_SW_WAR
	.align		4
.L_19:
        /*0068*/ 	.byte	0x04, 0x36
        /*006a*/ 	.short	(.L_21 - .L_20)
.L_20:
        /*006c*/ 	.word	0x00000008
.L_21:


//--------------------- .nv.callgraph             --------------------------
	.section	.nv.callgraph,"",@"SHT_CUDA_CALLGRAPH"
	.align	4
	.sectionentsize	8
	.align		4
        /*0000*/ 	.word	0x00000000
	.align		4
        /*0004*/ 	.word	0xffffffff
	.align		4
        /*0008*/ 	.word	0x00000000
	.align		4
        /*000c*/ 	.word	0xfffffffe
	.align		4
        /*0010*/ 	.word	0x00000000
	.align		4
        /*0014*/ 	.word	0xfffffffd
	.align		4
        /*0018*/ 	.word	0x00000000
	.align		4
        /*001c*/ 	.word	0xfffffffc


//--------------------- .nv.constant3             --------------------------
	.section	.nv.constant3,"a",@progbits
	.align	4
.nv.constant3:
	.type		Height,@object
	.size		Height,(Width - Height)
Height:
	.zero		4
	.type		Width,@object
	.size		Width,(.L_1 - Width)
Width:
	.zero		4
.L_1:


//--------------------- .text._Z7bicubicPhS_      --------------------------
	.section	.text._Z7bicubicPhS_,"ax",@progbits
	.align	128
        .global         _Z7bicubicPhS_
        .type           _Z7bicubicPhS_,@function
        .size           _Z7bicubicPhS_,(.L_x_2 - _Z7bicubicPhS_)
        .other          _Z7bicubicPhS_,@"STO_CUDA_ENTRY STV_DEFAULT"
_Z7bicubicPhS_:
.text._Z7bicubicPhS_:
[----:B------:R-:W-:Y:S01]  /*0000*/  LDC R1, c[0x0][0x37c] ;  /* 0x0000df00ff017b82 */ /* 0x000fe20000000800 */
[----:B------:R-:W0:Y:S07]  /*0010*/  S2R R4, SR_TID.Y ;  /* 0x0000000000047919 */ /* 0x000e2e0000002200 */
[----:B------:R-:W1:Y:S01]  /*0020*/  LDC R6, c[0x0][0x360] ;  /* 0x0000d800ff067b82 */ /* 0x000e620000000800 */
[----:B------:R-:W2:Y:S01]  /*0030*/  LDCU.64 UR6, c[0x3][URZ] ;  /* 0x00c00000ff0677ac */ /* 0x000ea20008000a00 */
[----:B------:R-:W1:Y:S06]  /*0040*/  S2R R5, SR_TID.X ;  /* 0x0000000000057919 */ /* 0x000e6c0000002100 */
[----:B------:R-:W0:Y:S08]  /*0050*/  S2UR UR5, SR_CTAID.Y ;  /* 0x00000000000579c3 */ /* 0x000e300000002600 */
[----:B------:R-:W0:Y:S08]  /*0060*/  LDC R3, c[0x0][0x364] ;  /* 0x0000d900ff037b82 */ /* 0x000e300000000800 */
[----:B------:R-:W1:Y:S01]  /*0070*/  S2UR UR4, SR_CTAID.X ;  /* 0x00000000000479c3 */ /* 0x000e620000002500 */
[----:B0-----:R-:W-:-:S05]  /*0080*/  IMAD R7, R3, UR5, R4 ;  /* 0x0000000503077c24 */ /* 0x001fca000f8e0204 */
[----:B--2---:R-:W-:Y:S01]  /*0090*/  ISETP.GE.AND P0, PT, R7, UR7, PT ;  /* 0x0000000707007c0c */ /* 0x004fe2000bf06270 */
[----:B-1----:R-:W-:-:S05]  /*00a0*/  IMAD R6, R6, UR4, R5 ;  /* 0x0000000406067c24 */ /* 0x002fca000f8e0205 */
[----:B------:R-:W-:-:S13]  /*00b0*/  ISETP.GE.OR P0, PT, R6, UR6, P0 ;  /* 0x0000000606007c0c */ /* 0x000fda0008706670 */
[----:B------:R-:W-:Y:S05]  /*00c0*/  @P0 EXIT ;  /* 0x000000000000094d */ /* 0x000fea0003800000 */
[----:B------:R-:W0:Y:S01]  /*00d0*/  S2R R9, SR_CTAID.Z ;  /* 0x0000000000097919 */ /* 0x000e220000002700 */
[----:B------:R-:W-:Y:S01]  /*00e0*/  ISETP.NE.AND P0, PT, R7, RZ, PT ;  /* 0x000000ff0700720c */ /* 0x000fe20003f05270 */
[----:B------:R-:W-:Y:S02]  /*00f0*/  UIADD3 UR5, UPT, UPT, UR7, -0x1, URZ ;  /* 0xffffffff07057890 */ /* 0x000fe4000fffe0ff */
[----:B------:R-:W-:Y:S01]  /*0100*/  UIADD3 UR4, UPT, UPT, UR6, -0x1, URZ ;  /* 0xffffffff06047890 */ /* 0x000fe2000fffe0ff */
[----:B------:R-:W-:-:S03]  /*0110*/  ISETP.NE.AND P0, PT, R6, RZ, P0 ;  /* 0x000000ff0600720c */ /* 0x000fc60000705270 */
[----:B------:R-:W-:Y:S02]  /*0120*/  ISETP.NE.AND P1, PT, R7, UR5, PT ;  /* 0x0000000507007c0c */ /* 0x000fe4000bf25270 */
[----:B------:R-:W-:-:S05]  /*0130*/  ISETP.NE.AND P0, PT, R6, UR4, P0 ;  /* 0x0000000406007c0c */ /* 0x000fca0008705270 */
[----:B------:R-:W1:Y:S01]  /*0140*/  LDCU.64 UR4, c[0x0][0x358] ;  /* 0x00006b00ff0477ac */ /* 0x000e620008000a00 */
[----:B0-----:R-:W-:-:S04]  /*0150*/  IMAD R9, R9, UR6, RZ ;  /* 0x0000000609097c24 */ /* 0x001fc8000f8e02ff */
[----:B------:R-:W-:-:S04]  /*0160*/  IMAD.IADD R0, R6, 0x1, R9 ;  /* 0x0000000106007824 */ /* 0x000fc800078e0209 */
[----:B------:R-:W-:Y:S01]  /*0170*/  IMAD R0, R0, UR7, R7 ;  /* 0x0000000700007c24 */ /* 0x000fe2000f8e0207 */
[----:B-1----:R-:W-:Y:S06]  /*0180*/  @P0 BRA P1, `(.L_x_0) ;  /* 0x0000000000480947 */ /* 0x002fec0000800000 */
[----:B------:R-:W-:Y:S01]  /*0190*/  LEA.HI R6, R6, R6, RZ, 0x1 ;  /* 0x0000000606067211 */ /* 0x000fe200078f08ff */
[----:B------:R-:W0:Y:S01]  /*01a0*/  LDCU.128 UR8, c[0x0][0x380] ;  /* 0x00007000ff0877ac */ /* 0x000e220008000c00 */
[----:B------:R-:W-:Y:S01]  /*01b0*/  IMAD R9, R9, UR7, RZ ;  /* 0x0000000709097c24 */ /* 0x000fe2000f8e02ff */
[----:B------:R-:W-:Y:S02]  /*01c0*/  SHF.R.U32.HI R7, RZ, 0x1, R7 ;  /* 0x00000001ff077819 */ /* 0x000fe40000011607 */
[----:B------:R-:W-:Y:S02]  /*01d0*/  SHF.R.S32.HI R6, RZ, 0x1, R6 ;  /* 0x00000001ff067819 */ /* 0x000fe40000011406 */
[----:B------:R-:W-:-:S03]  /*01e0*/  SHF.R.S32.HI R2, RZ, 0x1f, R9 ;  /* 0x0000001fff027819 */ /* 0x000fc60000011409 */
[----:B------:R-:W-:Y:S01]  /*01f0*/  IMAD R6, R6, UR7, RZ ;  /* 0x0000000706067c24 */ /* 0x000fe2000f8e02ff */
[----:B------:R-:W-:-:S04]  /*0200*/  LEA.HI R2, R2, R9, RZ, 0x2 ;  /* 0x0000000902027211 */ /* 0x000fc800078f10ff */
[----:B------:R-:W-:-:S04]  /*0210*/  LEA.HI R6, R6, R6, RZ, 0x1 ;  /* 0x0000000606067211 */ /* 0x000fc800078f08ff */
[----:B------:R-:W-:-:S04]  /*0220*/  LEA.HI.SX32 R7, R6, R7, 0x1f ;  /* 0x0000000706077211 */ /* 0x000fc800078ffaff */
[----:B------:R-:W-:-:S04]  /*0230*/  LEA.HI.SX32 R7, R2, R7, 0x1e ;  /* 0x0000000702077211 */ /* 0x000fc800078ff2ff */
[----:B0-----:R-:W-:-:S04]  /*0240*/  IADD3 R2, P0, PT, R7, UR10, RZ ;  /* 0x0000000a07027c10 */ /* 0x001fc8000ff1e0ff */
[----:B------:R-:W-:-:S06]  /*0250*/  LEA.HI.X.SX32 R3, R7, UR11, 0x1, P0 ;  /* 0x0000000b07037c11 */ /* 0x000fcc00080f0eff */
[----:B------:R-:W2:Y:S01]  /*0260*/  LDG.E.U8 R3, desc[UR4][R2.64] ;  /* 0x0000000402037981 */ /* 0x000ea2000c1e1100 */
[----:B------:R-:W-:-:S04]  /*0270*/  IADD3 R4, P0, PT, R0, UR8, RZ ;  /* 0x0000000800047c10 */ /* 0x000fc8000ff1e0ff */
[----:B------:R-:W-:-:S05]  /*0280*/  LEA.HI.X.SX32 R5, R0, UR9, 0x1, P0 ;  /* 0x0000000900057c11 */ /* 0x000fca00080f0eff */
[----:B--2---:R-:W-:Y:S01]  /*0290*/  STG.E.U8 desc[UR4][R4.64], R3 ;  /* 0x0000000304007986 */ /* 0x004fe2000c101104 */
[----:B------:R-:W-:Y:S05]  /*02a0*/  EXIT ;  /* 0x000000000000794d */ /* 0x000fea0003800000 */
.L_x_0:
[----:B------:R-:W0:Y:S01]  /*02b0*/  S2R R2, SR_TID.Z ;  /* 0x0000000000027919 */ /* 0x000e220000002300 */
[C---:B------:R-:W-:Y:S01]  /*02c0*/  VIADD R8, R6.reuse, 0xffffffff ;  /* 0xffffffff06087836 */ /* 0x040fe20000000000 */
[----:B------:R-:W1:Y:S01]  /*02d0*/  LDCU.64 UR8, c[0x0][0x388] ;  /* 0x00007100ff0877ac */ /* 0x000e620008000a00 */
[C---:B------:R-:W-:Y:S01]  /*02e0*/  VIADD R10, R6.reuse, 0x1 ;  /* 0x00000001060a7836 */ /* 0x040fe20000000000 */
[----:B------:R-:W-:Y:S01]  /*02f0*/  LEA.HI R6, R6, R6, RZ, 0x1 ;  /* 0x0000000606067211 */ /* 0x000fe200078f08ff */
[----:B------:R-:W-:Y:S01]  /*0300*/  IMAD R9, R9, UR7, RZ ;  /* 0x0000000709097c24 */ /* 0x000fe2000f8e02ff */
[----:B------:R-:W-:Y:S02]  /*0310*/  LEA.HI R8, R8, R8, RZ, 0x1 ;  /* 0x0000000808087211 */ /* 0x000fe400078f08ff */
[----:B------:R-:W-:Y:S02]  /*0320*/  LEA.HI R10, R10, R10, RZ, 0x1 ;  /* 0x0000000a0a0a7211 */ /* 0x000fe400078f08ff */
[----:B------:R-:W-:-:S02]  /*0330*/  SHF.R.S32.HI R6, RZ, 0x1, R6 ;  /* 0x00000001ff067819 */ /* 0x000fc40000011406 */
[----:B------:R-:W-:Y:S02]  /*0340*/  SHF.R.S32.HI R8, RZ, 0x1, R8 ;  /* 0x00000001ff087819 */ /* 0x000fe40000011408 */
[----:B------:R-:W-:Y:S01]  /*0350*/  SHF.R.S32.HI R10, RZ, 0x1, R10 ;  /* 0x00000001ff0a7819 */ /* 0x000fe2000001140a */
[----:B------:R-:W-:Y:S01]  /*0360*/  IMAD R11, R6, UR7, RZ ;  /* 0x00000007060b7c24 */ /* 0x000fe2000f8e02ff */
[----:B------:R-:W-:Y:S01]  /*0370*/  SHF.R.S32.HI R6, RZ, 0x1f, R9 ;  /* 0x0000001fff067819 */ /* 0x000fe20000011409 */
[----:B------:R-:W-:Y:S02]  /*0380*/  IMAD R8, R8, UR7, RZ ;  /* 0x0000000708087c24 */ /* 0x000fe4000f8e02ff */
[----:B------:R-:W-:Y:S01]  /*0390*/  IMAD R10, R10, UR7, RZ ;  /* 0x000000070a0a7c24 */ /* 0x000fe2000f8e02ff */
[----:B------:R-:W-:Y:S02]  /*03a0*/  LEA.HI R12, R11, R11, RZ, 0x1 ;  /* 0x0000000b0b0c7211 */ /* 0x000fe400078f08ff */
[----:B------:R-:W-:-:S02]  /*03b0*/  LEA.HI R8, R8, R8, RZ, 0x1 ;  /* 0x0000000808087211 */ /* 0x000fc400078f08ff */
[----:B------:R-:W-:Y:S02]  /*03c0*/  LEA.HI R10, R10, R10, RZ, 0x1 ;  /* 0x0000000a0a0a7211 */ /* 0x000fe400078f08ff */
[----:B------:R-:W-:Y:S02]  /*03d0*/  LEA.HI R11, R6, R9, RZ, 0x2 ;  /* 0x00000009060b7211 */ /* 0x000fe400078f10ff */
[----:B0-----:R-:W-:-:S04]  /*03e0*/  IADD3 R7, PT, PT, R2, -0x1, R7 ;  /* 0xffffffff02077810 */ /* 0x001fc80007ffe007 */
[----:B------:R-:W-:-:S04]  /*03f0*/  SHF.R.U32.HI R7, RZ, 0x1, R7 ;  /* 0x00000001ff077819 */ /* 0x000fc80000011607 */
[-C--:B------:R-:W-:Y:S02]  /*0400*/  LEA.HI.SX32 R6, R12, R7.reuse, 0x1f ;  /* 0x000000070c067211 */ /* 0x080fe400078ffaff */
[-C--:B------:R-:W-:Y:S02]  /*0410*/  LEA.HI.SX32 R8, R8, R7.reuse, 0x1f ;  /* 0x0000000708087211 */ /* 0x080fe400078ffaff */
[----:B------:R-:W-:Y:S02]  /*0420*/  LEA.HI.SX32 R10, R10, R7, 0x1f ;  /* 0x000000070a0a7211 */ /* 0x000fe400078ffaff */
[C---:B------:R-:W-:Y:S02]  /*0430*/  LEA.HI.SX32 R9, R11.reuse, R6, 0x1e ;  /* 0x000000060b097211 */ /* 0x040fe400078ff2ff */
[C---:B------:R-:W-:Y:S02]  /*0440*/  LEA.HI.SX32 R6, R11.reuse, R8, 0x1e ;  /* 0x000000080b067211 */ /* 0x040fe400078ff2ff */
[----:B------:R-:W-:-:S02]  /*0450*/  LEA.HI.SX32 R10, R11, R10, 0x1e ;  /* 0x0000000a0b0a7211 */ /* 0x000fc400078ff2ff */
[----:B-1----:R-:W-:Y:S02]  /*0460*/  IADD3 R8, P1, PT, R9, UR8, RZ ;  /* 0x0000000809087c10 */ /* 0x002fe4000ff3e0ff */
[----:B------:R-:W-:Y:S02]  /*0470*/  IADD3 R6, P0, PT, R6, UR8, RZ ;  /* 0x0000000806067c10 */ /* 0x000fe4000ff1e0ff */
[----:B------:R-:W-:Y:S01]  /*0480*/  IADD3 R10, P2, PT, R10, UR8, RZ ;  /* 0x000000080a0a7c10 */ /* 0x000fe2000ff5e0ff */
[----:B------:R-:W-:Y:S02]  /*0490*/  IMAD.X R9, RZ, RZ, UR9, P1 ;  /* 0x00000009ff097e24 */ /* 0x000fe400088e06ff */
[----:B------:R-:W-:Y:S02]  /*04a0*/  IMAD.X R7, RZ, RZ, UR9, P0 ;  /* 0x00000009ff077e24 */ /* 0x000fe400080e06ff */
[----:B------:R-:W-:Y:S02]  /*04b0*/  IMAD.X R11, RZ, RZ, UR9, P2 ;  /* 0x00000009ff0b7e24 */ /* 0x000fe400090e06ff */
[----:B------:R-:W2:Y:S04]  /*04c0*/  LDG.E.U8 R9, desc[UR4][R8.64] ;  /* 0x0000000408097981 */ /* 0x000ea8000c1e1100 */
[----:B------:R-:W2:Y:S04]  /*04d0*/  LDG.E.U8 R6, desc[UR4][R6.64] ;  /* 0x0000000406067981 */ /* 0x000ea8000c1e1100 */
[----:B------:R-:W2:Y:S01]  /*04e0*/  LDG.E.U8 R10, desc[UR4][R10.64] ;  /* 0x000000040a0a7981 */ /* 0x000ea2000c1e1100 */
[----:B------:R-:W-:Y:S01]  /*04f0*/  MOV R12, 0x400 ;  /* 0x00000400000c7802 */ /* 0x000fe20000000f00 */
[----:B------:R-:W-:Y:S01]  /*0500*/  IMAD R3, R5, R3, R4 ;  /* 0x0000000305037224 */ /* 0x000fe200078e0204 */
[----:B------:R-:W-:Y:S01]  /*0510*/  ISETP.NE.AND P0, PT, R2, RZ, PT ;  /* 0x000000ff0200720c */ /* 0x000fe20003f05270 */
[----:B------:R-:W0:Y:S01]  /*0520*/  S2R R13, SR_CgaCtaId ;  /* 0x00000000000d7919 */ /* 0x000e220000008800 */
[----:B------:R-:W-:Y:S05]  /*0530*/  WARPSYNC.ALL ;  /* 0x0000000000007948 */ /* 0x000fea0003800000 */
[----:B0-----:R-:W-:-:S05]  /*0540*/  LEA R12, R13, R12, 0x18 ;  /* 0x0000000c0d0c7211 */ /* 0x001fca00078ec0ff */
[----:B------:R-:W-:-:S04]  /*0550*/  IMAD R5, R3, 0xc, R12 ;  /* 0x0000000c03057824 */ /* 0x000fc800078e020c */
[----:B------:R-:W-:Y:S01]  /*0560*/  IMAD R3, R2, 0x4, R5 ;  /* 0x0000000402037824 */ /* 0x000fe200078e0205 */
[----:B--2---:R-:W-:-:S05]  /*0570*/  IADD3 R2, PT, PT, R10, R9, R6 ;  /* 0x000000090a027210 */ /* 0x004fca0007ffe006 */
[----:B------:R0:W-:Y:S01]  /*0580*/  STS [R3], R2 ;  /* 0x0000000203007388 */ /* 0x0001e20000000800 */
[----:B------:R-:W-:Y:S06]  /*0590*/  BAR.SYNC.DEFER_BLOCKING 0x0 ;  /* 0x0000000000007b1d */ /* 0x000fec0000010000 */
[----:B------:R-:W-:Y:S05]  /*05a0*/  @P0 EXIT ;  /* 0x000000000000094d */ /* 0x000fea0003800000 */
[----:B0-----:R-:W-:Y:S01]  /*05b0*/  LDS R2, [R5] ;  /* 0x0000000005027984 */ /* 0x001fe20000000800 */
[----:B------:R-:W0:Y:S03]  /*05c0*/  LDCU.64 UR8, c[0x0][0x380] ;  /* 0x00007000ff0877ac */ /* 0x000e260008000a00 */
[----:B------:R-:W-:Y:S04]  /*05d0*/  LDS R3, [R5+0x4] ;  /* 0x0000040005037984 */ /* 0x000fe80000000800 */
[----:B------:R-:W1:Y:S02]  /*05e0*/  LDS R4, [R5+0x8] ;  /* 0x0000080005047984 */ /* 0x000e640000000800 */
[----:B-1----:R-:W-:-:S05]  /*05f0*/  IADD3 R2, PT, PT, R4, R3, R2 ;  /* 0x0000000304027210 */ /* 0x002fca0007ffe002 */
[----:B------:R-:W-:Y:S01]  /*0600*/  IMAD.HI R4, R2, 0x38e38e39, RZ ;  /* 0x38e38e3902047827 */ /* 0x000fe200078e02ff */
[----:B0-----:R-:W-:-:S04]  /*0610*/  IADD3 R2, P0, PT, R0, UR8, RZ ;  /* 0x0000000800027c10 */ /* 0x001fc8000ff1e0ff */
[----:B------:R-:W-:Y:S02]  /*0620*/  SHF.R.U32.HI R7, RZ, 0x1, R4 ;  /* 0x00000001ff077819 */ /* 0x000fe40000011604 */
[----:B------:R-:W-:Y:S02]  /*0630*/  LEA.HI.X.SX32 R3, R0, UR9, 0x1, P0 ;  /* 0x0000000900037c11 */ /* 0x000fe400080f0eff */
[----:B------:R-:W-:-:S05]  /*0640*/  LEA.HI R7, R4, R7, RZ, 0x1 ;  /* 0x0000000704077211 */ /* 0x000fca00078f08ff */
[----:B------:R-:W-:Y:S01]  /*0650*/  STG.E.U8 desc[UR4][R2.64], R7 ;  /* 0x0000000702007986 */ /* 0x000fe2000c101104 */
[----:B------:R-:W-:Y:S05]  /*0660*/  EXIT ;  /* 0x000000000000794d */ /* 0x000fea0003800000 */
.L_x_1:
[----:B------:R-:W-:-:S00]  /*0670*/  BRA `(.L_x_1) ;  /* 0xfffffffc00fc7947 */ /* 0x000fc0000383ffff */
[----:B------:R-:W-:-:S00]  /*0680*/  NOP ;  /* 0x0000000000007918 */ /* 0x000fc00000000000 */
[----:B------:R-:W-:-:S00]  /*0690*/  NOP ;  /* 0x0000000000007918 */ /* 0x000fc00000000000 */
[----:B------:R-:W-:-:S00]  /*06a0*/  NOP ;  /* 0x0000000000007918 */ /* 0x000fc00000000000 */
[----:B------:R-:W-:-:S00]  /*06b0*/  NOP ;  /* 0x0000000000007918 */ /* 0x000fc00000000000 */
[----:B------:R-:W-:-:S00]  /*06c0*/  NOP ;  /* 0x0000000000007918 */ /* 0x000fc00000000000 */
[----:B------:R-:W-:-:S00]  /*06d0*/  NOP ;  /* 0x0000000000007918 */ /* 0x000fc00000000000 */
[----:B------:R-:W-:-:S00]  /*06e0*/  NOP ;  /* 0x0000000000007918 */ /* 0x000fc00000000000 */
[----:B------:R-:W-:-:S00]  /*06f0*/  NOP ;  /* 0x0000000000007918 */ /* 0x000fc00000000000 */
.L_x_2:


//--------------------- .nv.shared._Z7bicubicPhS_ --------------------------
	.section	.nv.shared._Z7bicubicPhS_,"aw",@nobits
	.sectionflags	@""
	.align	16
	.zero		1024


//--------------------- .nv.shared.reserved.0     --------------------------
	.section	.nv.shared.reserved.0,"aw",@nobits
	.weak		__nv_reservedSMEM_offset_0_alias
	.size		__nv_reservedSMEM_offset_0_alias, 0, 64
	.other		__nv_reservedSMEM_offset_0_alias,@"STO_CUDA_RESERVED_SHARED STV_DEFAULT"
__nv_reservedSMEM_offset_0_alias:
	.zero		0
	.zero		64


//--------------------- .nv.constant0._Z7bicubicPhS_ --------------------------
	.section	.nv.constant0._Z7bicubicPhS_,"a",@progbits
	.sectionflags	@""
	.align	4
.nv.constant0._Z7bicubicPhS_:
	.zero		912


//--------------------- SYMBOLS --------------------------

	.type		.nv.reservedSmem.offset0,@object
	.size		.nv.reservedSmem.offset0,0x4
	.type		.nv.reservedSmem.cap,@object
	.size		.nv.reservedSmem.cap,0x4
